//
// Generated by NVIDIA NVVM Compiler
//
// Compiler Build ID: CL-36424714
// Cuda compilation tools, release 13.0, V13.0.88
// Based on NVVM 20.0.0
//

.version 9.0
.target sm_100
.address_size 64

	// .globl	_Z12stencilNaivePfS_i

.visible .entry _Z12stencilNaivePfS_i(
	.param .u64 .ptr .align 1 _Z12stencilNaivePfS_i_param_0,
	.param .u64 .ptr .align 1 _Z12stencilNaivePfS_i_param_1,
	.param .u32 _Z12stencilNaivePfS_i_param_2
)
{
	.reg .pred 	%p<5>;
	.reg .b32 	%r<10>;
	.reg .b32 	%f<8>;
	.reg .b64 	%rd<13>;

	ld.param.u64 	%rd3, [_Z12stencilNaivePfS_i_param_0];
	ld.param.u64 	%rd4, [_Z12stencilNaivePfS_i_param_1];
	ld.param.u32 	%r3, [_Z12stencilNaivePfS_i_param_2];
	cvta.to.global.u64 	%rd1, %rd4;
	cvta.to.global.u64 	%rd2, %rd3;
	mov.u32 	%r4, %ctaid.x;
	mov.u32 	%r5, %ntid.x;
	mov.u32 	%r6, %tid.x;
	mad.lo.s32 	%r7, %r4, %r5, %r6;
	setp.lt.s32 	%p1, %r7, 1;
	add.s32 	%r8, %r3, -1;
	setp.ge.s32 	%p2, %r7, %r8;
	or.pred  	%p3, %p1, %p2;
	@%p3 bra 	$L__BB0_2;
	add.s32 	%r9, %r7, -1;
	mul.wide.u32 	%rd8, %r9, 4;
	add.s64 	%rd9, %rd2, %rd8;
	ld.global.f32 	%f2, [%rd9];
	mul.wide.u32 	%rd10, %r7, 4;
	add.s64 	%rd11, %rd2, %rd10;
	ld.global.f32 	%f3, [%rd11];
	add.f32 	%f4, %f2, %f3;
	ld.global.f32 	%f5, [%rd11+4];
	add.f32 	%f6, %f4, %f5;
	div.rn.f32 	%f7, %f6, 0f40400000;
	add.s64 	%rd12, %rd1, %rd10;
	st.global.f32 	[%rd12], %f7;
	bra.uni 	$L__BB0_4;
$L__BB0_2:
	setp.ge.s32 	%p4, %r7, %r3;
	@%p4 bra 	$L__BB0_4;
	mul.wide.s32 	%rd5, %r7, 4;
	add.s64 	%rd6, %rd2, %rd5;
	ld.global.f32 	%f1, [%rd6];
	add.s64 	%rd7, %rd1, %rd5;
	st.global.f32 	[%rd7], %f1;
$L__BB0_4:
	ret;

}
	// .globl	_Z13stencilSharedPfS_i
.visible .entry _Z13stencilSharedPfS_i(
	.param .u64 .ptr .align 1 _Z13stencilSharedPfS_i_param_0,
	.param .u64 .ptr .align 1 _Z13stencilSharedPfS_i_param_1,
	.param .u32 _Z13stencilSharedPfS_i_param_2
)
{


	ret;

}


// ===== COMPILED SASS (sm_100) =====

	.target	sm_100

	.elftype	@"ET_EXEC"


//--------------------- .note.nv.tkinfo           --------------------------
	.section	.note.nv.tkinfo,"",@"SHT_NOTE"
	.sectionflags	@"SHF_NOTE_NV_TKINFO"
	.tkinfo
        /*0018*/ 	.word	0x00000002
        /*0030*/ 	.string	""
        /*0030*/ 	.string	"ptxas"
        /*0030*/ 	.string	"Cuda compilation tools, release 13.0, V13.0.88"
        /*0030*/ 	.string	"Build cuda_13.0.r13.0/compiler.36424714_0"
        /*0030*/ 	.string	"-arch sm_100 -m 64 "



//--------------------- .note.nv.cuinfo           --------------------------
	.section	.note.nv.cuinfo,"",@"SHT_NOTE"
	.sectionflags	@"SHF_NOTE_NV_CUINFO"
        /*0018*/ 	.short	0x0002
        /*001a*/ 	.short	0x0064
        /*001c*/ 	.short	0x0082
	.zero		2


//--------------------- .nv.info                  --------------------------
	.section	.nv.info,"",@"SHT_CUDA_INFO"
	.align	4


	//----- nvinfo : EIATTR_REGCOUNT
	.align		4
        /*0000*/ 	.byte	0x04, 0x2f
        /*0002*/ 	.short	(.L_1 - .L_0)
	.align		4
.L_0:
        /*0004*/ 	.word	index@(_Z12stencilNaivePfS_i)
        /*0008*/ 	.word	0x0000000e


	//----- nvinfo : EIATTR_FRAME_SIZE
	.align		4
.L_1:
        /*000c*/ 	.byte	0x04, 0x11
        /*000e*/ 	.short	(.L_3 - .L_2)
	.align		4
.L_2:
        /*0010*/ 	.word	index@($__internal_0_$__cuda_sm3x_div_rn_noftz_f32_slowpath)
        /*0014*/ 	.word	0x00000000


	//----- nvinfo : EIATTR_FRAME_SIZE
	.align		4
.L_3:
        /*0018*/ 	.byte	0x04, 0x11
        /*001a*/ 	.short	(.L_5 - .L_4)
	.align		4
.L_4:
        /*001c*/ 	.word	index@(_Z12stencilNaivePfS_i)
        /*0020*/ 	.word	0x00000000


	//----- nvinfo : EIATTR_REGCOUNT
	.align		4
.L_5:
        /*0024*/ 	.byte	0x04, 0x2f
        /*0026*/ 	.short	(.L_7 - .L_6)
	.align		4
.L_6:
        /*0028*/ 	.word	index@(_Z13stencilSharedPfS_i)
        /*002c*/ 	.word	0x00000004


	//----- nvinfo : EIATTR_FRAME_SIZE
	.align		4
.L_7:
        /*0030*/ 	.byte	0x04, 0x11
        /*0032*/ 	.short	(.L_9 - .L_8)
	.align		4
.L_8:
        /*0034*/ 	.word	index@(_Z13stencilSharedPfS_i)
        /*0038*/ 	.word	0x00000000


	//----- nvinfo : EIATTR_MIN_STACK_SIZE
	.align		4
.L_9:
        /*003c*/ 	.byte	0x04, 0x12
        /*003e*/ 	.short	(.L_11 - .L_10)
	.align		4
.L_10:
        /*0040*/ 	.word	index@(_Z13stencilSharedPfS_i)
        /*0044*/ 	.word	0x00000000


	//----- nvinfo : EIATTR_MIN_STACK_SIZE
	.align		4
.L_11:
        /*0048*/ 	.byte	0x04, 0x12
        /*004a*/ 	.short	(.L_13 - .L_12)
	.align		4
.L_12:
        /*004c*/ 	.word	index@(_Z12stencilNaivePfS_i)
        /*0050*/ 	.word	0x00000000
.L_13:


//--------------------- .nv.compat                --------------------------
	.section	.nv.compat,"",@"SHT_CUDA_COMPAT_INFO"
	.align	4
        /*0000*/ 	.byte	0x02, 0x09, 0x00, 0x00, 0x02, 0x02, 0x01, 0x00, 0x02, 0x05, 0x05, 0x00, 0x03, 0x07, 0x01, 0x01
        /*0010*/ 	.byte	0x02, 0x03, 0x00, 0x00, 0x02, 0x06, 0x01, 0x00, 0x04, 0x0b, 0x08, 0x00, 0x01, 0x00, 0x00, 0x00
        /*0020*/ 	.byte	0x00, 0x00, 0x00, 0x00


//--------------------- .nv.info._Z13stencilSharedPfS_i --------------------------
	.section	.nv.info._Z13stencilSharedPfS_i,"",@"SHT_CUDA_INFO"
	.sectionflags	@""
	.align	4


	//----- nvinfo : EIATTR_CUDA_API_VERSION
	.align		4
        /*0000*/ 	.byte	0x04, 0x37
        /*0002*/ 	.short	(.L_15 - .L_14)
.L_14:
        /*0004*/ 	.word	0x00000082


	//----- nvinfo : EIATTR_KPARAM_INFO
	.align		4
.L_15:
        /*0008*/ 	.byte	0x04, 0x17
        /*000a*/ 	.short	(.L_17 - .L_16)
.L_16:
        /*000c*/ 	.word	0x00000000
        /*0010*/ 	.short	0x0002
        /*0012*/ 	.short	0x0010
        /*0014*/ 	.byte	0x00, 0xf0, 0x11, 0x00


	//----- nvinfo : EIATTR_KPARAM_INFO
	.align		4
.L_17:
        /*0018*/ 	.byte	0x04, 0x17
        /*001a*/ 	.short	(.L_19 - .L_18)
.L_18:
        /*001c*/ 	.word	0x00000000
        /*0020*/ 	.short	0x0001
        /*0022*/ 	.short	0x0008
        /*0024*/ 	.byte	0x00, 0xf5, 0x21, 0x00


	//----- nvinfo : EIATTR_KPARAM_INFO
	.align		4
.L_19:
        /*0028*/ 	.byte	0x04, 0x17
        /*002a*/ 	.short	(.L_21 - .L_20)
.L_20:
        /*002c*/ 	.word	0x00000000
        /*0030*/ 	.short	0x0000
        /*0032*/ 	.short	0x0000
        /*0034*/ 	.byte	0x00, 0xf5, 0x21, 0x00


	//----- nvinfo : EIATTR_SPARSE_MMA_MASK
	.align		4
.L_21:
        /*0038*/ 	.byte	0x03, 0x50
        /*003a*/ 	.short	0x0000


	//----- nvinfo : EIATTR_MAXREG_COUNT
	.align		4
        /*003c*/ 	.byte	0x03, 0x1b
        /*003e*/ 	.short	0x00ff


	//----- nvinfo : EIATTR_MERCURY_ISA_VERSION
	.align		4
        /*0040*/ 	.byte	0x03, 0x5f
        /*0042*/ 	.short	0x0101


	//----- nvinfo : EIATTR_VRC_CTA_INIT_COUNT
	.align		4
        /*0044*/ 	.byte	0x02, 0x4a
	.zero		1
	.zero		1


	//----- nvinfo : EIATTR_EXIT_INSTR_OFFSETS
	.align		4
        /*0048*/ 	.byte	0x04, 0x1c
        /*004a*/ 	.short	(.L_23 - .L_22)


	//   ....[0]....
.L_22:
        /*004c*/ 	.word	0x00000010


	//----- nvinfo : EIATTR_CBANK_PARAM_SIZE
	.align		4
.L_23:
        /*0050*/ 	.byte	0x03, 0x19
        /*0052*/ 	.short	0x0014


	//----- nvinfo : EIATTR_PARAM_CBANK
	.align		4
        /*0054*/ 	.byte	0x04, 0x0a
        /*0056*/ 	.short	(.L_25 - .L_24)
	.align		4
.L_24:
        /*0058*/ 	.word	index@(.nv.constant0._Z13stencilSharedPfS_i)
        /*005c*/ 	.short	0x0380
        /*005e*/ 	.short	0x0014


	//----- nvinfo : EIATTR_SW_WAR
	.align		4
.L_25:
        /*0060*/ 	.byte	0x04, 0x36
        /*0062*/ 	.short	(.L_27 - .L_26)
.L_26:
        /*0064*/ 	.word	0x00000008
.L_27:


//--------------------- .nv.info._Z12stencilNaivePfS_i --------------------------
	.section	.nv.info._Z12stencilNaivePfS_i,"",@"SHT_CUDA_INFO"
	.sectionflags	@""
	.align	4


	//----- nvinfo : EIATTR_CUDA_API_VERSION
	.align		4
        /*0000*/ 	.byte	0x04, 0x37
        /*0002*/ 	.short	(.L_29 - .L_28)
.L_28:
        /*0004*/ 	.word	0x00000082


	//----- nvinfo : EIATTR_KPARAM_INFO
	.align		4
.L_29:
        /*0008*/ 	.byte	0x04, 0x17
        /*000a*/ 	.short	(.L_31 - .L_30)
.L_30:
        /*000c*/ 	.word	0x00000000
        /*0010*/ 	.short	0x0002
        /*0012*/ 	.short	0x0010
        /*0014*/ 	.byte	0x00, 0xf0, 0x11, 0x00


	//----- nvinfo : EIATTR_KPARAM_INFO
	.align		4
.L_31:
        /*0018*/ 	.byte	0x04, 0x17
        /*001a*/ 	.short	(.L_33 - .L_32)
.L_32:
        /*001c*/ 	.word	0x00000000
        /*0020*/ 	.short	0x0001
        /*0022*/ 	.short	0x0008
        /*0024*/ 	.byte	0x00, 0xf5, 0x21, 0x00


	//----- nvinfo : EIATTR_KPARAM_INFO
	.align		4
.L_33:
        /*0028*/ 	.byte	0x04, 0x17
        /*002a*/ 	.short	(.L_35 - .L_34)
.L_34:
        /*002c*/ 	.word	0x00000000
        /*0030*/ 	.short	0x0000
        /*0032*/ 	.short	0x0000
        /*0034*/ 	.byte	0x00, 0xf5, 0x21, 0x00


	//----- nvinfo : EIATTR_SPARSE_MMA_MASK
	.align		4
.L_35:
        /*0038*/ 	.byte	0x03, 0x50
        /*003a*/ 	.short	0x0000


	//----- nvinfo : EIATTR_MAXREG_COUNT
	.align		4
        /*003c*/ 	.byte	0x03, 0x1b
        /*003e*/ 	.short	0x00ff


	//----- nvinfo : EIATTR_MERCURY_ISA_VERSION
	.align		4
        /*0040*/ 	.byte	0x03, 0x5f
        /*0042*/ 	.short	0x0101


	//----- nvinfo : EIATTR_VRC_CTA_INIT_COUNT
	.align		4
        /*0044*/ 	.byte	0x02, 0x4a
	.zero		1
	.zero		1


	//----- nvinfo : EIATTR_EXIT_INSTR_OFFSETS
	.align		4
        /*0048*/ 	.byte	0x04, 0x1c
        /*004a*/ 	.short	(.L_37 - .L_36)


	//   ....[0]....
.L_36:
        /*004c*/ 	.word	0x00000240


	//   ....[1]....
        /*0050*/ 	.word	0x00000260


	//   ....[2]....
        /*0054*/ 	.word	0x000002d0


	//----- nvinfo : EIATTR_CRS_STACK_SIZE
	.align		4
.L_37:
        /*0058*/ 	.byte	0x04, 0x1e
        /*005a*/ 	.short	(.L_39 - .L_38)
.L_38:
        /*005c*/ 	.word	0x00000000


	//----- nvinfo : EIATTR_CBANK_PARAM_SIZE
	.align		4
.L_39:
        /*0060*/ 	.byte	0x03, 0x19
        /*0062*/ 	.short	0x0014


	//----- nvinfo : EIATTR_PARAM_CBANK
	.align		4
        /*0064*/ 	.byte	0x04, 0x0a
        /*0066*/ 	.short	(.L_41 - .L_40)
	.align		4
.L_40:
        /*0068*/ 	.word	index@(.nv.constant0._Z12stencilNaivePfS_i)
        /*006c*/ 	.short	0x0380
        /*006e*/ 	.short	0x0014


	//----- nvinfo : EIATTR_SW_WAR
	.align		4
.L_41:
        /*0070*/ 	.byte	0x04, 0x36
        /*0072*/ 	.short	(.L_43 - .L_42)
.L_42:
        /*0074*/ 	.word	0x00000008
.L_43:


//--------------------- .nv.callgraph             --------------------------
	.section	.nv.callgraph,"",@"SHT_CUDA_CALLGRAPH"
	.align	4
	.sectionentsize	8
	.align		4
        /*0000*/ 	.word	0x00000000
	.align		4
        /*0004*/ 	.word	0xffffffff
	.align		4
        /*0008*/ 	.word	0x00000000
	.align		4
        /*000c*/ 	.word	0xfffffffe
	.align		4
        /*0010*/ 	.word	0x00000000
	.align		4
        /*0014*/ 	.word	0xfffffffd
	.align		4
        /*0018*/ 	.word	0x00000000
	.align		4
        /*001c*/ 	.word	0xfffffffc


//--------------------- .text._Z13stencilSharedPfS_i --------------------------
	.section	.text._Z13stencilSharedPfS_i,"ax",@progbits
	.align	128
        .global         _Z13stencilSharedPfS_i
        .type           _Z13stencilSharedPfS_i,@function
        .size           _Z13stencilSharedPfS_i,(.L_x_18 - _Z13stencilSharedPfS_i)
        .other          _Z13stencilSharedPfS_i,@"STO_CUDA_ENTRY STV_DEFAULT"
_Z13stencilSharedPfS_i:
.text._Z13stencilSharedPfS_i:
[----:B------:R-:W-:Y:S01]  /*0000*/  LDC R1, c[0x0][0x37c] ;  /* 0x0000df00ff017b82 */ /* 0x000fe20000000800 */
[----:B------:R-:W-:Y:S05]  /*0010*/  EXIT ;  /* 0x000000000000794d */ /* 0x000fea0003800000 */
.L_x_0:
[----:B------:R-:W-:-:S00]  /*0020*/  BRA `(.L_x_0) ;  /* 0xfffffffc00fc7947 */ /* 0x000fc0000383ffff */
[----:B------:R-:W-:-:S00]  /*0030*/  NOP ;  /* 0x0000000000007918 */ /* 0x000fc00000000000 */
        /* <DEDUP_REMOVED lines=12> */
.L_x_18:


//--------------------- .text._Z12stencilNaivePfS_i --------------------------
	.section	.text._Z12stencilNaivePfS_i,"ax",@progbits
	.align	128
        .global         _Z12stencilNaivePfS_i
        .type           _Z12stencilNaivePfS_i,@function
        .size           _Z12stencilNaivePfS_i,(.L_x_17 - _Z12stencilNaivePfS_i)
        .other          _Z12stencilNaivePfS_i,@"STO_CUDA_ENTRY STV_DEFAULT"
_Z12stencilNaivePfS_i:
.text._Z12stencilNaivePfS_i:
[----:B------:R-:W-:Y:S01]  /*0000*/  LDC R1, c[0x0][0x37c] ;  /* 0x0000df00ff017b82 */ /* 0x000fe20000000800 */
[----:B------:R-:W0:Y:S07]  /*0010*/  S2R R3, SR_TID.X ;  /* 0x0000000000037919 */ /* 0x000e2e0000002100 */
[----:B------:R-:W0:Y:S01]  /*0020*/  S2UR UR5, SR_CTAID.X ;  /* 0x00000000000579c3 */ /* 0x000e220000002500 */
[----:B------:R-:W1:Y:S01]  /*0030*/  LDCU UR8, c[0x0][0x390] ;  /* 0x00007200ff0877ac */ /* 0x000e620008000800 */
[----:B------:R-:W2:Y:S06]  /*0040*/  LDCU.64 UR6, c[0x0][0x358] ;  /* 0x00006b00ff0677ac */ /* 0x000eac0008000a00 */
[----:B------:R-:W0:Y:S01]  /*0050*/  LDC R2, c[0x0][0x360] ;  /* 0x0000d800ff027b82 */ /* 0x000e220000000800 */
[----:B-1----:R-:W-:Y:S01]  /*0060*/  UIADD3 UR4, UPT, UPT, UR8, -0x1, URZ ;  /* 0xffffffff08047890 */ /* 0x002fe2000fffe0ff */
[----:B0-----:R-:W-:-:S05]  /*0070*/  IMAD R2, R2, UR5, R3 ;  /* 0x0000000502027c24 */ /* 0x001fca000f8e0203 */
[----:B------:R-:W-:-:S04]  /*0080*/  ISETP.GE.AND P0, PT, R2, UR4, PT ;  /* 0x0000000402007c0c */ /* 0x000fc8000bf06270 */
[----:B------:R-:W-:-:S13]  /*0090*/  ISETP.LT.OR P0, PT, R2, 0x1, P0 ;  /* 0x000000010200780c */ /* 0x000fda0000701670 */
[----:B--2---:R-:W-:Y:S05]  /*00a0*/  @P0 BRA `(.L_x_1) ;  /* 0x0000000000680947 */ /* 0x004fea0003800000 */
[----:B------:R-:W0:Y:S01]  /*00b0*/  LDC.64 R6, c[0x0][0x380] ;  /* 0x0000e000ff067b82 */ /* 0x000e220000000a00 */
[----:B------:R-:W-:-:S04]  /*00c0*/  VIADD R5, R2, 0xffffffff ;  /* 0xffffffff02057836 */ /* 0x000fc80000000000 */
[----:B0-----:R-:W-:-:S04]  /*00d0*/  IMAD.WIDE.U32 R4, R5, 0x4, R6 ;  /* 0x0000000405047825 */ /* 0x001fc800078e0006 */
[----:B------:R-:W-:Y:S02]  /*00e0*/  IMAD.WIDE.U32 R6, R2, 0x4, R6 ;  /* 0x0000000402067825 */ /* 0x000fe400078e0006 */
[----:B------:R-:W2:Y:S04]  /*00f0*/  LDG.E R4, desc[UR6][R4.64] ;  /* 0x0000000604047981 */ /* 0x000ea8000c1e1900 */
[----:B------:R-:W2:Y:S04]  /*0100*/  LDG.E R3, desc[UR6][R6.64] ;  /* 0x0000000606037981 */ /* 0x000ea8000c1e1900 */
[----:B------:R-:W3:Y:S01]  /*0110*/  LDG.E R9, desc[UR6][R6.64+0x4] ;  /* 0x0000040606097981 */ /* 0x000ee2000c1e1900 */
[----:B------:R-:W-:Y:S01]  /*0120*/  IMAD.MOV.U32 R8, RZ, RZ, 0x3eaaaaab ;  /* 0x3eaaaaabff087424 */ /* 0x000fe200078e00ff */
[----:B------:R-:W-:Y:S01]  /*0130*/  BSSY.RECONVERGENT B1, `(.L_x_2) ;  /* 0x000000d000017945 */ /* 0x000fe20003800200 */
[----:B------:R-:W-:-:S02]  /*0140*/  IMAD.MOV.U32 R11, RZ, RZ, 0x40400000 ;  /* 0x40400000ff0b7424 */ /* 0x000fc400078e00ff */
[----:B--2---:R-:W-:Y:S02]  /*0150*/  FADD R0, R4, R3 ;  /* 0x0000000304007221 */ /* 0x004fe40000000000 */
[----:B------:R-:W-:Y:S02]  /*0160*/  FFMA R3, R8, -R11, 1 ;  /* 0x3f80000008037423 */ /* 0x000fe4000000080b */
[----:B---3--:R-:W-:Y:S02]  /*0170*/  FADD R0, R0, R9 ;  /* 0x0000000900007221 */ /* 0x008fe40000000000 */
[----:B------:R-:W-:Y:S02]  /*0180*/  FFMA R3, R3, R8, 0.3333333432674407959 ;  /* 0x3eaaaaab03037423 */ /* 0x000fe40000000008 */
[----:B------:R-:W0:Y:S02]  /*0190*/  FCHK P0, R0, 3 ;  /* 0x4040000000007902 */ /* 0x000e240000000000 */
[----:B------:R-:W-:-:S04]  /*01a0*/  FFMA R8, R0, R3, RZ ;  /* 0x0000000300087223 */ /* 0x000fc800000000ff */
[----:B------:R-:W-:-:S04]  /*01b0*/  FFMA R4, R8, -3, R0 ;  /* 0xc040000008047823 */ /* 0x000fc80000000000 */
[----:B------:R-:W-:Y:S01]  /*01c0*/  FFMA R9, R3, R4, R8 ;  /* 0x0000000403097223 */ /* 0x000fe20000000008 */
[----:B0-----:R-:W-:Y:S06]  /*01d0*/  @!P0 BRA `(.L_x_3) ;  /* 0x0000000000088947 */ /* 0x001fec0003800000 */
[----:B------:R-:W-:-:S07]  /*01e0*/  MOV R4, 0x200 ;  /* 0x0000020000047802 */ /* 0x000fce0000000f00 */
[----:B------:R-:W-:Y:S05]  /*01f0*/  CALL.REL.NOINC `($__internal_0_$__cuda_sm3x_div_rn_noftz_f32_slowpath) ;  /* 0x0000000000387944 */ /* 0x000fea0003c00000 */
.L_x_3:
[----:B------:R-:W-:Y:S05]  /*0200*/  BSYNC.RECONVERGENT B1 ;  /* 0x0000000000017941 */ /* 0x000fea0003800200 */
.L_x_2:
[----:B------:R-:W0:Y:S02]  /*0210*/  LDC.64 R4, c[0x0][0x388] ;  /* 0x0000e200ff047b82 */ /* 0x000e240000000a00 */
[----:B0-----:R-:W-:-:S05]  /*0220*/  IMAD.WIDE.U32 R2, R2, 0x4, R4 ;  /* 0x0000000402027825 */ /* 0x001fca00078e0004 */
[----:B------:R-:W-:Y:S01]  /*0230*/  STG.E desc[UR6][R2.64], R9 ;  /* 0x0000000902007986 */ /* 0x000fe2000c101906 */
[----:B------:R-:W-:Y:S05]  /*0240*/  EXIT ;  /* 0x000000000000794d */ /* 0x000fea0003800000 */
.L_x_1:
[----:B------:R-:W-:-:S13]  /*0250*/  ISETP.GE.AND P0, PT, R2, UR8, PT ;  /* 0x0000000802007c0c */ /* 0x000fda000bf06270 */
[----:B------:R-:W-:Y:S05]  /*0260*/  @P0 EXIT ;  /* 0x000000000000094d */ /* 0x000fea0003800000 */
[----:B------:R-:W0:Y:S08]  /*0270*/  LDC.64 R4, c[0x0][0x380] ;  /* 0x0000e000ff047b82 */ /* 0x000e300000000a00 */
[----:B------:R-:W1:Y:S01]  /*0280*/  LDC.64 R6, c[0x0][0x388] ;  /* 0x0000e200ff067b82 */ /* 0x000e620000000a00 */
[----:B0-----:R-:W-:-:S06]  /*0290*/  IMAD.WIDE R4, R2, 0x4, R4 ;  /* 0x0000000402047825 */ /* 0x001fcc00078e0204 */
[----:B------:R-:W2:Y:S01]  /*02a0*/  LDG.E R5, desc[UR6][R4.64] ;  /* 0x0000000604057981 */ /* 0x000ea2000c1e1900 */
[----:B-1----:R-:W-:-:S05]  /*02b0*/  IMAD.WIDE R2, R2, 0x4, R6 ;  /* 0x0000000402027825 */ /* 0x002fca00078e0206 */
[----:B--2---:R-:W-:Y:S01]  /*02c0*/  STG.E desc[UR6][R2.64], R5 ;  /* 0x0000000502007986 */ /* 0x004fe2000c101906 */
[----:B------:R-:W-:Y:S05]  /*02d0*/  EXIT ;  /* 0x000000000000794d */ /* 0x000fea0003800000 */
        .weak           $__internal_0_$__cuda_sm3x_div_rn_noftz_f32_slowpath
        .type           $__internal_0_$__cuda_sm3x_div_rn_noftz_f32_slowpath,@function
        .size           $__internal_0_$__cuda_sm3x_div_rn_noftz_f32_slowpath,(.L_x_17 - $__internal_0_$__cuda_sm3x_div_rn_noftz_f32_slowpath)
$__internal_0_$__cuda_sm3x_div_rn_noftz_f32_slowpath:
[--C-:B------:R-:W-:Y:S01]  /*02e0*/  SHF.R.U32.HI R3, RZ, 0x17, R0.reuse ;  /* 0x00000017ff037819 */ /* 0x100fe20000011600 */
[----:B------:R-:W-:Y:S04]  /*02f0*/  BSSY.RECONVERGENT B0, `(.L_x_4) ;  /* 0x000005c000007945 */ /* 0x000fe80003800200 */
[----:B------:R-:W-:Y:S01]  /*0300*/  BSSY.RELIABLE B2, `(.L_x_5) ;  /* 0x000001a000027945 */ /* 0x000fe20003800100 */
[----:B------:R-:W-:Y:S01]  /*0310*/  IMAD.MOV.U32 R5, RZ, RZ, R0 ;  /* 0x000000ffff057224 */ /* 0x000fe200078e0000 */
[----:B------:R-:W-:-:S05]  /*0320*/  LOP3.LUT R3, R3, 0xff, RZ, 0xc0, !PT ;  /* 0x000000ff03037812 */ /* 0x000fca00078ec0ff */
[----:B------:R-:W-:-:S05]  /*0330*/  VIADD R7, R3, 0xffffffff ;  /* 0xffffffff03077836 */ /* 0x000fca0000000000 */
[----:B------:R-:W-:-:S13]  /*0340*/  ISETP.GT.U32.OR P0, PT, R7, 0xfd, !PT ;  /* 0x000000fd0700780c */ /* 0x000fda0007f04470 */
[----:B------:R-:W-:Y:S01]  /*0350*/  @!P0 IMAD.MOV.U32 R6, RZ, RZ, RZ ;  /* 0x000000ffff068224 */ /* 0x000fe200078e00ff */
[----:B------:R-:W-:Y:S06]  /*0360*/  @!P0 BRA `(.L_x_6) ;  /* 0x00000000004c8947 */ /* 0x000fec0003800000 */
[----:B------:R-:W-:-:S13]  /*0370*/  FSETP.GTU.FTZ.AND P0, PT, |R0|, +INF , PT ;  /* 0x7f8000000000780b */ /* 0x000fda0003f1c200 */
[----:B------:R-:W-:Y:S05]  /*0380*/  @P0 BREAK.RELIABLE B2 ;  /* 0x0000000000020942 */ /* 0x000fea0003800100 */
[----:B------:R-:W-:Y:S05]  /*0390*/  @P0 BRA `(.L_x_7) ;  /* 0x0000000400400947 */ /* 0x000fea0003800000 */
[----:B------:R-:W-:-:S05]  /*03a0*/  HFMA2 R6, -RZ, RZ, 2.125, 0 ;  /* 0x40400000ff067431 */ /* 0x000fca00000001ff */
[----:B------:R-:W-:-:S13]  /*03b0*/  LOP3.LUT P0, RZ, R6, 0x7fffffff, R5, 0xc8, !PT ;  /* 0x7fffffff06ff7812 */ /* 0x000fda000780c805 */
[----:B------:R-:W-:Y:S05]  /*03c0*/  @!P0 BREAK.RELIABLE B2 ;  /* 0x0000000000028942 */ /* 0x000fea0003800100 */
[----:B------:R-:W-:Y:S05]  /*03d0*/  @!P0 BRA `(.L_x_8) ;  /* 0x0000000400288947 */ /* 0x000fea0003800000 */
[----:B------:R-:W-:-:S13]  /*03e0*/  LOP3.LUT P0, RZ, R5, 0x7fffffff, RZ, 0xc0, !PT ;  /* 0x7fffffff05ff7812 */ /* 0x000fda000780c0ff */
[----:B------:R-:W-:Y:S05]  /*03f0*/  @!P0 BREAK.RELIABLE B2 ;  /* 0x0000000000028942 */ /* 0x000fea0003800100 */
[----:B------:R-:W-:Y:S05]  /*0400*/  @!P0 BRA `(.L_x_9) ;  /* 0x0000000400148947 */ /* 0x000fea0003800000 */
[----:B------:R-:W-:Y:S02]  /*0410*/  FSETP.NEU.FTZ.AND P0, PT, |R0|, +INF , PT ;  /* 0x7f8000000000780b */ /* 0x000fe40003f1d200 */
[----:B------:R-:W-:-:S04]  /*0420*/  LOP3.LUT P1, RZ, R6, 0x7fffffff, RZ, 0xc0, !PT ;  /* 0x7fffffff06ff7812 */ /* 0x000fc8000782c0ff */
[----:B------:R-:W-:-:S13]  /*0430*/  PLOP3.LUT P0, PT, P0, P1, PT, 0x2f, 0xf2 ;  /* 0x0000000000f2781c */ /* 0x000fda0000702577 */
[----:B------:R-:W-:Y:S05]  /*0440*/  @P0 BREAK.RELIABLE B2 ;  /* 0x0000000000020942 */ /* 0x000fea0003800100 */
[----:B------:R-:W-:Y:S05]  /*0450*/  @P0 BRA `(.L_x_10) ;  /* 0x0000000000f40947 */ /* 0x000fea0003800000 */
[----:B------:R-:W-:-:S13]  /*0460*/  ISETP.GE.AND P0, PT, R7, RZ, PT ;  /* 0x000000ff0700720c */ /* 0x000fda0003f06270 */
[----:B------:R-:W-:Y:S02]  /*0470*/  @P0 IMAD.MOV.U32 R6, RZ, RZ, RZ ;  /* 0x000000ffff060224 */ /* 0x000fe400078e00ff */
[----:B------:R-:W-:Y:S01]  /*0480*/  @!P0 FFMA R5, R0, 1.84467440737095516160e+19, RZ ;  /* 0x5f80000000058823 */ /* 0x000fe200000000ff */
[----:B------:R-:W-:-:S07]  /*0490*/  @!P0 IMAD.MOV.U32 R6, RZ, RZ, -0x40 ;  /* 0xffffffc0ff068424 */ /* 0x000fce00078e00ff */
.L_x_6:
[----:B------:R-:W-:Y:S05]  /*04a0*/  BSYNC.RELIABLE B2 ;  /* 0x0000000000027941 */ /* 0x000fea0003800100 */
.L_x_5:
[----:B------:R-:W-:Y:S01]  /*04b0*/  UMOV UR4, 0x40400000 ;  /* 0x4040000000047882 */ /* 0x000fe20000000000 */
[----:B------:R-:W-:Y:S01]  /*04c0*/  VIADD R3, R3, 0xffffff81 ;  /* 0xffffff8103037836 */ /* 0x000fe20000000000 */
[----:B------:R-:W-:Y:S01]  /*04d0*/  UIADD3 UR4, UPT, UPT, UR4, -0x800000, URZ ;  /* 0xff80000004047890 */ /* 0x000fe2000fffe0ff */
[----:B------:R-:W-:Y:S02]  /*04e0*/  BSSY.RECONVERGENT B2, `(.L_x_11) ;  /* 0x0000033000027945 */ /* 0x000fe40003800200 */
[----:B------:R-:W-:Y:S01]  /*04f0*/  IMAD R0, R3, -0x800000, R5 ;  /* 0xff80000003007824 */ /* 0x000fe200078e0205 */
[----:B------:R-:W-:Y:S02]  /*0500*/  IADD3 R6, PT, PT, R6, -0x1, R3 ;  /* 0xffffffff06067810 */ /* 0x000fe40007ffe003 */
[----:B------:R-:W-:-:S03]  /*0510*/  FADD.FTZ R9, -RZ, -UR4 ;  /* 0x80000004ff097e21 */ /* 0x000fc60008010100 */
[----:B------:R-:W0:Y:S02]  /*0520*/  MUFU.RCP R7, UR4 ;  /* 0x0000000400077d08 */ /* 0x000e240008001000 */
[----:B0-----:R-:W-:-:S04]  /*0530*/  FFMA R8, R7, R9, 1 ;  /* 0x3f80000007087423 */ /* 0x001fc80000000009 */
[----:B------:R-:W-:-:S04]  /*0540*/  FFMA R7, R7, R8, R7 ;  /* 0x0000000807077223 */ /* 0x000fc80000000007 */
[----:B------:R-:W-:-:S04]  /*0550*/  FFMA R8, R0, R7, RZ ;  /* 0x0000000700087223 */ /* 0x000fc800000000ff */
[----:B------:R-:W-:-:S04]  /*0560*/  FFMA R5, R9, R8, R0 ;  /* 0x0000000809057223 */ /* 0x000fc80000000000 */
[----:B------:R-:W-:-:S04]  /*0570*/  FFMA R8, R7, R5, R8 ;  /* 0x0000000507087223 */ /* 0x000fc80000000008 */
[----:B------:R-:W-:-:S04]  /*0580*/  FFMA R9, R9, R8, R0 ;  /* 0x0000000809097223 */ /* 0x000fc80000000000 */
[----:B------:R-:W-:-:S05]  /*0590*/  FFMA R5, R7, R9, R8 ;  /* 0x0000000907057223 */ /* 0x000fca0000000008 */
[----:B------:R-:W-:-:S04]  /*05a0*/  SHF.R.U32.HI R0, RZ, 0x17, R5 ;  /* 0x00000017ff007819 */ /* 0x000fc80000011605 */
[----:B------:R-:W-:-:S05]  /*05b0*/  LOP3.LUT R0, R0, 0xff, RZ, 0xc0, !PT ;  /* 0x000000ff00007812 */ /* 0x000fca00078ec0ff */
[----:B------:R-:W-:-:S05]  /*05c0*/  IMAD.IADD R10, R0, 0x1, R6 ;  /* 0x00000001000a7824 */ /* 0x000fca00078e0206 */
[----:B------:R-:W-:-:S04]  /*05d0*/  IADD3 R0, PT, PT, R10, -0x1, RZ ;  /* 0xffffffff0a007810 */ /* 0x000fc80007ffe0ff */
[----:B------:R-:W-:-:S13]  /*05e0*/  ISETP.GE.U32.AND P0, PT, R0, 0xfe, PT ;  /* 0x000000fe0000780c */ /* 0x000fda0003f06070 */
[----:B------:R-:W-:Y:S05]  /*05f0*/  @!P0 BRA `(.L_x_12) ;  /* 0x0000000000808947 */ /* 0x000fea0003800000 */
[----:B------:R-:W-:-:S13]  /*0600*/  ISETP.GT.AND P0, PT, R10, 0xfe, PT ;  /* 0x000000fe0a00780c */ /* 0x000fda0003f04270 */
[----:B------:R-:W-:Y:S05]  /*0610*/  @P0 BRA `(.L_x_13) ;  /* 0x00000000006c0947 */ /* 0x000fea0003800000 */
[----:B------:R-:W-:-:S13]  /*0620*/  ISETP.GE.AND P0, PT, R10, 0x1, PT ;  /* 0x000000010a00780c */ /* 0x000fda0003f06270 */
[----:B------:R-:W-:Y:S05]  /*0630*/  @P0 BRA `(.L_x_14) ;  /* 0x0000000000740947 */ /* 0x000fea0003800000 */
[----:B------:R-:W-:Y:S02]  /*0640*/  ISETP.GE.AND P0, PT, R10, -0x18, PT ;  /* 0xffffffe80a00780c */ /* 0x000fe40003f06270 */
[----:B------:R-:W-:-:S11]  /*0650*/  LOP3.LUT R5, R5, 0x80000000, RZ, 0xc0, !PT ;  /* 0x8000000005057812 */ /* 0x000fd600078ec0ff */
[----:B------:R-:W-:Y:S05]  /*0660*/  @!P0 BRA `(.L_x_14) ;  /* 0x0000000000688947 */ /* 0x000fea0003800000 */
[CCC-:B------:R-:W-:Y:S01]  /*0670*/  FFMA.RZ R0, R7.reuse, R9.reuse, R8.reuse ;  /* 0x0000000907007223 */ /* 0x1c0fe2000000c008 */
[C---:B------:R-:W-:Y:S01]  /*0680*/  VIADD R6, R10.reuse, 0x20 ;  /* 0x000000200a067836 */ /* 0x040fe20000000000 */
[C---:B------:R-:W-:Y:S02]  /*0690*/  ISETP.NE.AND P2, PT, R10.reuse, RZ, PT ;  /* 0x000000ff0a00720c */ /* 0x040fe40003f45270 */
[----:B------:R-:W-:Y:S02]  /*06a0*/  ISETP.NE.AND P1, PT, R10, RZ, PT ;  /* 0x000000ff0a00720c */ /* 0x000fe40003f25270 */
[----:B------:R-:W-:Y:S01]  /*06b0*/  LOP3.LUT R3, R0, 0x7fffff, RZ, 0xc0, !PT ;  /* 0x007fffff00037812 */ /* 0x000fe200078ec0ff */
[CCC-:B------:R-:W-:Y:S01]  /*06c0*/  FFMA.RP R0, R7.reuse, R9.reuse, R8.reuse ;  /* 0x0000000907007223 */ /* 0x1c0fe20000008008 */
[----:B------:R-:W-:Y:S01]  /*06d0*/  FFMA.RM R7, R7, R9, R8 ;  /* 0x0000000907077223 */ /* 0x000fe20000004008 */
[----:B------:R-:W-:Y:S01]  /*06e0*/  IMAD.MOV R8, RZ, RZ, -R10 ;  /* 0x000000ffff087224 */ /* 0x000fe200078e0a0a */
[----:B------:R-:W-:-:S03]  /*06f0*/  LOP3.LUT R3, R3, 0x800000, RZ, 0xfc, !PT ;  /* 0x0080000003037812 */ /* 0x000fc600078efcff */
[----:B------:R-:W-:Y:S02]  /*0700*/  FSETP.NEU.FTZ.AND P0, PT, R0, R7, PT ;  /* 0x000000070000720b */ /* 0x000fe40003f1d000 */
[----:B------:R-:W-:Y:S02]  /*0710*/  SHF.L.U32 R6, R3, R6, RZ ;  /* 0x0000000603067219 */ /* 0x000fe400000006ff */
[----:B------:R-:W-:Y:S02]  /*0720*/  SEL R0, R8, RZ, P2 ;  /* 0x000000ff08007207 */ /* 0x000fe40001000000 */
[----:B------:R-:W-:Y:S02]  /*0730*/  ISETP.NE.AND P1, PT, R6, RZ, P1 ;  /* 0x000000ff0600720c */ /* 0x000fe40000f25270 */
[----:B------:R-:W-:Y:S02]  /*0740*/  SHF.R.U32.HI R0, RZ, R0, R3 ;  /* 0x00000000ff007219 */ /* 0x000fe40000011603 */
[----:B------:R-:W-:-:S02]  /*0750*/  PLOP3.LUT P0, PT, P0, P1, PT, 0xf8, 0x8f ;  /* 0x00000000008f781c */ /* 0x000fc40000703f70 */
[----:B------:R-:W-:Y:S02]  /*0760*/  SHF.R.U32.HI R6, RZ, 0x1, R0 ;  /* 0x00000001ff067819 */ /* 0x000fe40000011600 */
[----:B------:R-:W-:-:S04]  /*0770*/  SEL R3, RZ, 0x1, !P0 ;  /* 0x00000001ff037807 */ /* 0x000fc80004000000 */
[----:B------:R-:W-:-:S04]  /*0780*/  LOP3.LUT R3, R3, 0x1, R6, 0xf8, !PT ;  /* 0x0000000103037812 */ /* 0x000fc800078ef806 */
[----:B------:R-:W-:-:S05]  /*0790*/  LOP3.LUT R3, R3, R0, RZ, 0xc0, !PT ;  /* 0x0000000003037212 */ /* 0x000fca00078ec0ff */
[----:B------:R-:W-:-:S05]  /*07a0*/  IMAD.IADD R6, R6, 0x1, R3 ;  /* 0x0000000106067824 */ /* 0x000fca00078e0203 */
[----:B------:R-:W-:Y:S01]  /*07b0*/  LOP3.LUT R5, R6, R5, RZ, 0xfc, !PT ;  /* 0x0000000506057212 */ /* 0x000fe200078efcff */
[----:B------:R-:W-:Y:S06]  /*07c0*/  BRA `(.L_x_14) ;  /* 0x0000000000107947 */ /* 0x000fec0003800000 */
.L_x_13:
[----:B------:R-:W-:-:S04]  /*07d0*/  LOP3.LUT R5, R5, 0x80000000, RZ, 0xc0, !PT ;  /* 0x8000000005057812 */ /* 0x000fc800078ec0ff */
[----:B------:R-:W-:Y:S01]  /*07e0*/  LOP3.LUT R5, R5, 0x7f800000, RZ, 0xfc, !PT ;  /* 0x7f80000005057812 */ /* 0x000fe200078efcff */
[----:B------:R-:W-:Y:S06]  /*07f0*/  BRA `(.L_x_14) ;  /* 0x0000000000047947 */ /* 0x000fec0003800000 */
.L_x_12:
[----:B------:R-:W-:-:S07]  /*0800*/  LEA R5, R6, R5, 0x17 ;  /* 0x0000000506057211 */ /* 0x000fce00078eb8ff */
.L_x_14:
[----:B------:R-:W-:Y:S05]  /*0810*/  BSYNC.RECONVERGENT B2 ;  /* 0x0000000000027941 */ /* 0x000fea0003800200 */
.L_x_11:
[----:B------:R-:W-:Y:S05]  /*0820*/  BRA `(.L_x_15) ;  /* 0x0000000000207947 */ /* 0x000fea0003800000 */
.L_x_10:
[----:B------:R-:W-:-:S04]  /*0830*/  LOP3.LUT R5, R6, 0x80000000, R5, 0x48, !PT ;  /* 0x8000000006057812 */ /* 0x000fc800078e4805 */
[----:B------:R-:W-:Y:S01]  /*0840*/  LOP3.LUT R5, R5, 0x7f800000, RZ, 0xfc, !PT ;  /* 0x7f80000005057812 */ /* 0x000fe200078efcff */
[----:B------:R-:W-:Y:S06]  /*0850*/  BRA `(.L_x_15) ;  /* 0x0000000000147947 */ /* 0x000fec0003800000 */
.L_x_9:
[----:B------:R-:W-:Y:S01]  /*0860*/  LOP3.LUT R5, R6, 0x80000000, R5, 0x48, !PT ;  /* 0x8000000006057812 */ /* 0x000fe200078e4805 */
[----:B------:R-:W-:Y:S06]  /*0870*/  BRA `(.L_x_15) ;  /* 0x00000000000c7947 */ /* 0x000fec0003800000 */
.L_x_8:
[----:B------:R-:W0:Y:S01]  /*0880*/  MUFU.RSQ R5, -QNAN ;  /* 0xffc0000000057908 */ /* 0x000e220000001400 */
[----:B------:R-:W-:Y:S05]  /*0890*/  BRA `(.L_x_15) ;  /* 0x0000000000047947 */ /* 0x000fea0003800000 */
.L_x_7:
[----:B------:R-:W-:-:S07]  /*08a0*/  FADD.FTZ R5, R0, 3 ;  /* 0x4040000000057421 */ /* 0x000fce0000010000 */
.L_x_15:
[----:B------:R-:W-:Y:S05]  /*08b0*/  BSYNC.RECONVERGENT B0 ;  /* 0x0000000000007941 */ /* 0x000fea0003800200 */
.L_x_4:
[----:B0-----:R-:W-:Y:S02]  /*08c0*/  IMAD.MOV.U32 R9, RZ, RZ, R5 ;  /* 0x000000ffff097224 */ /* 0x001fe400078e0005 */
[----:B------:R-:W-:-:S04]  /*08d0*/  IMAD.MOV.U32 R5, RZ, RZ, 0x0 ;  /* 0x00000000ff057424 */ /* 0x000fc800078e00ff */
[----:B------:R-:W-:Y:S05]  /*08e0*/  RET.REL.NODEC R4 `(_Z12stencilNaivePfS_i) ;  /* 0xfffffff404c47950 */ /* 0x000fea0003c3ffff */
.L_x_16:
        /* <DEDUP_REMOVED lines=9> */
.L_x_17:


//--------------------- .nv.shared.reserved.0     --------------------------
	.section	.nv.shared.reserved.0,"aw",@nobits
	.weak		__nv_reservedSMEM_offset_0_alias
	.size		__nv_reservedSMEM_offset_0_alias, 0, 64
	.other		__nv_reservedSMEM_offset_0_alias,@"STO_CUDA_RESERVED_SHARED STV_DEFAULT"
__nv_reservedSMEM_offset_0_alias:
	.zero		0
	.zero		64


//--------------------- .nv.constant0._Z13stencilSharedPfS_i --------------------------
	.section	.nv.constant0._Z13stencilSharedPfS_i,"a",@progbits
	.sectionflags	@""
	.align	4
.nv.constant0._Z13stencilSharedPfS_i:
	.zero		916


//--------------------- .nv.constant0._Z12stencilNaivePfS_i --------------------------
	.section	.nv.constant0._Z12stencilNaivePfS_i,"a",@progbits
	.sectionflags	@""
	.align	4
.nv.constant0._Z12stencilNaivePfS_i:
	.zero		916


//--------------------- SYMBOLS --------------------------

	.type		.nv.reservedSmem.offset0,@object
	.size		.nv.reservedSmem.offset0,0x4
